//
// Generated by NVIDIA NVVM Compiler
//
// Compiler Build ID: CL-36424714
// Cuda compilation tools, release 13.0, V13.0.88
// Based on NVVM 20.0.0
//

.version 9.0
.target sm_100
.address_size 64

	// .globl	_Z20global_reduce_kernelPjS_j
.extern .shared .align 16 .b8 sdata[];

.visible .entry _Z20global_reduce_kernelPjS_j(
	.param .u64 .ptr .align 1 _Z20global_reduce_kernelPjS_j_param_0,
	.param .u64 .ptr .align 1 _Z20global_reduce_kernelPjS_j_param_1,
	.param .u32 _Z20global_reduce_kernelPjS_j_param_2
)
{
	.reg .pred 	%p<6>;
	.reg .b32 	%r<22>;
	.reg .b64 	%rd<9>;

	ld.param.u64 	%rd1, [_Z20global_reduce_kernelPjS_j_param_0];
	ld.param.u64 	%rd2, [_Z20global_reduce_kernelPjS_j_param_1];
	ld.param.u32 	%r11, [_Z20global_reduce_kernelPjS_j_param_2];
	mov.u32 	%r1, %tid.x;
	mov.u32 	%r21, %ntid.x;
	mov.u32 	%r3, %ctaid.x;
	mad.lo.s32 	%r4, %r21, %r3, %r1;
	setp.ge.u32 	%p1, %r4, %r11;
	mov.b32 	%r20, 0;
	@%p1 bra 	$L__BB0_2;
	cvta.to.global.u64 	%rd3, %rd2;
	mul.wide.s32 	%rd4, %r4, 4;
	add.s64 	%rd5, %rd3, %rd4;
	ld.global.u32 	%r20, [%rd5];
$L__BB0_2:
	shl.b32 	%r12, %r1, 2;
	mov.u32 	%r13, sdata;
	add.s32 	%r7, %r13, %r12;
	st.shared.u32 	[%r7], %r20;
	bar.sync 	0;
	setp.lt.u32 	%p2, %r21, 2;
	@%p2 bra 	$L__BB0_6;
$L__BB0_3:
	shr.u32 	%r9, %r21, 1;
	setp.ge.u32 	%p3, %r1, %r9;
	@%p3 bra 	$L__BB0_5;
	shl.b32 	%r14, %r9, 2;
	add.s32 	%r15, %r7, %r14;
	ld.shared.u32 	%r16, [%r15];
	ld.shared.u32 	%r17, [%r7];
	add.s32 	%r18, %r17, %r16;
	st.shared.u32 	[%r7], %r18;
$L__BB0_5:
	bar.sync 	0;
	setp.gt.u32 	%p4, %r21, 3;
	mov.u32 	%r21, %r9;
	@%p4 bra 	$L__BB0_3;
$L__BB0_6:
	setp.ne.s32 	%p5, %r1, 0;
	@%p5 bra 	$L__BB0_8;
	ld.shared.u32 	%r19, [sdata];
	cvta.to.global.u64 	%rd6, %rd1;
	mul.wide.u32 	%rd7, %r3, 4;
	add.s64 	%rd8, %rd6, %rd7;
	st.global.u32 	[%rd8], %r19;
$L__BB0_8:
	ret;

}


// ===== COMPILED SASS (sm_100) =====

	.target	sm_100

	.elftype	@"ET_EXEC"


//--------------------- .note.nv.tkinfo           --------------------------
	.section	.note.nv.tkinfo,"",@"SHT_NOTE"
	.sectionflags	@"SHF_NOTE_NV_TKINFO"
	.tkinfo
        /*0018*/ 	.word	0x00000002
        /*0030*/ 	.string	""
        /*0030*/ 	.string	"ptxas"
        /*0030*/ 	.string	"Cuda compilation tools, release 13.0, V13.0.88"
        /*0030*/ 	.string	"Build cuda_13.0.r13.0/compiler.36424714_0"
        /*0030*/ 	.string	"-arch sm_100 -m 64 "



//--------------------- .note.nv.cuinfo           --------------------------
	.section	.note.nv.cuinfo,"",@"SHT_NOTE"
	.sectionflags	@"SHF_NOTE_NV_CUINFO"
        /*0018*/ 	.short	0x0002
        /*001a*/ 	.short	0x0064
        /*001c*/ 	.short	0x0082
	.zero		2


//--------------------- .nv.info                  --------------------------
	.section	.nv.info,"",@"SHT_CUDA_INFO"
	.align	4


	//----- nvinfo : EIATTR_REGCOUNT
	.align		4
        /*0000*/ 	.byte	0x04, 0x2f
        /*0002*/ 	.short	(.L_1 - .L_0)
	.align		4
.L_0:
        /*0004*/ 	.word	index@(_Z20global_reduce_kernelPjS_j)
        /*0008*/ 	.word	0x0000000b


	//----- nvinfo : EIATTR_FRAME_SIZE
	.align		4
.L_1:
        /*000c*/ 	.byte	0x04, 0x11
        /*000e*/ 	.short	(.L_3 - .L_2)
	.align		4
.L_2:
        /*0010*/ 	.word	index@(_Z20global_reduce_kernelPjS_j)
        /*0014*/ 	.word	0x00000000


	//----- nvinfo : EIATTR_MIN_STACK_SIZE
	.align		4
.L_3:
        /*0018*/ 	.byte	0x04, 0x12
        /*001a*/ 	.short	(.L_5 - .L_4)
	.align		4
.L_4:
        /*001c*/ 	.word	index@(_Z20global_reduce_kernelPjS_j)
        /*0020*/ 	.word	0x00000000
.L_5:


//--------------------- .nv.compat                --------------------------
	.section	.nv.compat,"",@"SHT_CUDA_COMPAT_INFO"
	.align	4
        /*0000*/ 	.byte	0x02, 0x09, 0x00, 0x00, 0x02, 0x02, 0x01, 0x00, 0x02, 0x05, 0x05, 0x00, 0x03, 0x07, 0x01, 0x01
        /*0010*/ 	.byte	0x02, 0x03, 0x00, 0x00, 0x02, 0x06, 0x01, 0x00, 0x04, 0x0b, 0x08, 0x00, 0x09, 0x00, 0x00, 0x00
        /*0020*/ 	.byte	0x00, 0x00, 0x00, 0x00


//--------------------- .nv.info._Z20global_reduce_kernelPjS_j --------------------------
	.section	.nv.info._Z20global_reduce_kernelPjS_j,"",@"SHT_CUDA_INFO"
	.sectionflags	@""
	.align	4


	//----- nvinfo : EIATTR_CUDA_API_VERSION
	.align		4
        /*0000*/ 	.byte	0x04, 0x37
        /*0002*/ 	.short	(.L_7 - .L_6)
.L_6:
        /*0004*/ 	.word	0x00000082


	//----- nvinfo : EIATTR_KPARAM_INFO
	.align		4
.L_7:
        /*0008*/ 	.byte	0x04, 0x17
        /*000a*/ 	.short	(.L_9 - .L_8)
.L_8:
        /*000c*/ 	.word	0x00000000
        /*0010*/ 	.short	0x0002
        /*0012*/ 	.short	0x0010
        /*0014*/ 	.byte	0x00, 0xf0, 0x11, 0x00


	//----- nvinfo : EIATTR_KPARAM_INFO
	.align		4
.L_9:
        /*0018*/ 	.byte	0x04, 0x17
        /*001a*/ 	.short	(.L_11 - .L_10)
.L_10:
        /*001c*/ 	.word	0x00000000
        /*0020*/ 	.short	0x0001
        /*0022*/ 	.short	0x0008
        /*0024*/ 	.byte	0x00, 0xf5, 0x21, 0x00


	//----- nvinfo : EIATTR_KPARAM_INFO
	.align		4
.L_11:
        /*0028*/ 	.byte	0x04, 0x17
        /*002a*/ 	.short	(.L_13 - .L_12)
.L_12:
        /*002c*/ 	.word	0x00000000
        /*0030*/ 	.short	0x0000
        /*0032*/ 	.short	0x0000
        /*0034*/ 	.byte	0x00, 0xf5, 0x21, 0x00


	//----- nvinfo : EIATTR_SPARSE_MMA_MASK
	.align		4
.L_13:
        /*0038*/ 	.byte	0x03, 0x50
        /*003a*/ 	.short	0x0000


	//----- nvinfo : EIATTR_MAXREG_COUNT
	.align		4
        /*003c*/ 	.byte	0x03, 0x1b
        /*003e*/ 	.short	0x00ff


	//----- nvinfo : EIATTR_NUM_BARRIERS
	.align		4
        /*0040*/ 	.byte	0x02, 0x4c
        /*0042*/ 	.byte	0x01
	.zero		1


	//----- nvinfo : EIATTR_MERCURY_ISA_VERSION
	.align		4
        /*0044*/ 	.byte	0x03, 0x5f
        /*0046*/ 	.short	0x0101


	//----- nvinfo : EIATTR_VRC_CTA_INIT_COUNT
	.align		4
        /*0048*/ 	.byte	0x02, 0x4a
	.zero		1
	.zero		1


	//----- nvinfo : EIATTR_EXIT_INSTR_OFFSETS
	.align		4
        /*004c*/ 	.byte	0x04, 0x1c
        /*004e*/ 	.short	(.L_15 - .L_14)


	//   ....[0]....
.L_14:
        /*0050*/ 	.word	0x00000210


	//   ....[1]....
        /*0054*/ 	.word	0x00000290


	//----- nvinfo : EIATTR_CBANK_PARAM_SIZE
	.align		4
.L_15:
        /*0058*/ 	.byte	0x03, 0x19
        /*005a*/ 	.short	0x0014


	//----- nvinfo : EIATTR_PARAM_CBANK
	.align		4
        /*005c*/ 	.byte	0x04, 0x0a
        /*005e*/ 	.short	(.L_17 - .L_16)
	.align		4
.L_16:
        /*0060*/ 	.word	index@(.nv.constant0._Z20global_reduce_kernelPjS_j)
        /*0064*/ 	.short	0x0380
        /*0066*/ 	.short	0x0014


	//----- nvinfo : EIATTR_SW_WAR
	.align		4
.L_17:
        /*0068*/ 	.byte	0x04, 0x36
        /*006a*/ 	.short	(.L_19 - .L_18)
.L_18:
        /*006c*/ 	.word	0x00000008
.L_19:


//--------------------- .nv.callgraph             --------------------------
	.section	.nv.callgraph,"",@"SHT_CUDA_CALLGRAPH"
	.align	4
	.sectionentsize	8
	.align		4
        /*0000*/ 	.word	0x00000000
	.align		4
        /*0004*/ 	.word	0xffffffff
	.align		4
        /*0008*/ 	.word	0x00000000
	.align		4
        /*000c*/ 	.word	0xfffffffe
	.align		4
        /*0010*/ 	.word	0x00000000
	.align		4
        /*0014*/ 	.word	0xfffffffd
	.align		4
        /*0018*/ 	.word	0x00000000
	.align		4
        /*001c*/ 	.word	0xfffffffc


//--------------------- .text._Z20global_reduce_kernelPjS_j --------------------------
	.section	.text._Z20global_reduce_kernelPjS_j,"ax",@progbits
	.align	128
        .global         _Z20global_reduce_kernelPjS_j
        .type           _Z20global_reduce_kernelPjS_j,@function
        .size           _Z20global_reduce_kernelPjS_j,(.L_x_3 - _Z20global_reduce_kernelPjS_j)
        .other          _Z20global_reduce_kernelPjS_j,@"STO_CUDA_ENTRY STV_DEFAULT"
_Z20global_reduce_kernelPjS_j:
.text._Z20global_reduce_kernelPjS_j:
[----:B------:R-:W-:Y:S01]  /*0000*/  LDC R1, c[0x0][0x37c] ;  /* 0x0000df00ff017b82 */ /* 0x000fe20000000800 */
[----:B------:R-:W0:Y:S01]  /*0010*/  S2R R6, SR_TID.X ;  /* 0x0000000000067919 */ /* 0x000e220000002100 */
[----:B------:R-:W0:Y:S01]  /*0020*/  LDCU UR8, c[0x0][0x360] ;  /* 0x00006c00ff0877ac */ /* 0x000e220008000800 */
[----:B------:R-:W-:Y:S01]  /*0030*/  IMAD.MOV.U32 R4, RZ, RZ, RZ ;  /* 0x000000ffff047224 */ /* 0x000fe200078e00ff */
[----:B------:R-:W0:Y:S01]  /*0040*/  S2R R7, SR_CTAID.X ;  /* 0x0000000000077919 */ /* 0x000e220000002500 */
[----:B------:R-:W1:Y:S01]  /*0050*/  LDCU UR4, c[0x0][0x390] ;  /* 0x00007200ff0477ac */ /* 0x000e620008000800 */
[----:B------:R-:W2:Y:S01]  /*0060*/  LDCU.64 UR6, c[0x0][0x358] ;  /* 0x00006b00ff0677ac */ /* 0x000ea20008000a00 */
[----:B0-----:R-:W-:-:S05]  /*0070*/  IMAD R5, R7, UR8, R6 ;  /* 0x0000000807057c24 */ /* 0x001fca000f8e0206 */
[----:B-1----:R-:W-:-:S13]  /*0080*/  ISETP.GE.U32.AND P0, PT, R5, UR4, PT ;  /* 0x0000000405007c0c */ /* 0x002fda000bf06070 */
[----:B------:R-:W0:Y:S02]  /*0090*/  @!P0 LDC.64 R2, c[0x0][0x388] ;  /* 0x0000e200ff028b82 */ /* 0x000e240000000a00 */
[----:B0-----:R-:W-:-:S05]  /*00a0*/  @!P0 IMAD.WIDE R2, R5, 0x4, R2 ;  /* 0x0000000405028825 */ /* 0x001fca00078e0202 */
[----:B--2---:R-:W2:Y:S01]  /*00b0*/  @!P0 LDG.E R4, desc[UR6][R2.64] ;  /* 0x0000000602048981 */ /* 0x004ea2000c1e1900 */
[----:B------:R-:W0:Y:S01]  /*00c0*/  S2UR UR5, SR_CgaCtaId ;  /* 0x00000000000579c3 */ /* 0x000e220000008800 */
[----:B------:R-:W-:Y:S01]  /*00d0*/  IMAD.U32 R0, RZ, RZ, UR8 ;  /* 0x00000008ff007e24 */ /* 0x000fe2000f8e00ff */
[----:B------:R-:W-:Y:S01]  /*00e0*/  UMOV UR4, 0x400 ;  /* 0x0000040000047882 */ /* 0x000fe20000000000 */
[----:B------:R-:W-:-:S03]  /*00f0*/  ISETP.NE.AND P0, PT, R6, RZ, PT ;  /* 0x000000ff0600720c */ /* 0x000fc60003f05270 */
[----:B------:R-:W-:Y:S01]  /*0100*/  ISETP.GE.U32.AND P1, PT, R0, 0x2, PT ;  /* 0x000000020000780c */ /* 0x000fe20003f26070 */
[----:B0-----:R-:W-:-:S06]  /*0110*/  ULEA UR4, UR5, UR4, 0x18 ;  /* 0x0000000405047291 */ /* 0x001fcc000f8ec0ff */
[----:B------:R-:W-:-:S05]  /*0120*/  LEA R5, R6, UR4, 0x2 ;  /* 0x0000000406057c11 */ /* 0x000fca000f8e10ff */
[----:B--2---:R0:W-:Y:S01]  /*0130*/  STS [R5], R4 ;  /* 0x0000000405007388 */ /* 0x0041e20000000800 */
[----:B------:R-:W-:Y:S06]  /*0140*/  BAR.SYNC.DEFER_BLOCKING 0x0 ;  /* 0x0000000000007b1d */ /* 0x000fec0000010000 */
[----:B------:R-:W-:Y:S05]  /*0150*/  @!P1 BRA `(.L_x_0) ;  /* 0x00000000002c9947 */ /* 0x000fea0003800000 */
.L_x_1:
[----:B------:R-:W-:-:S04]  /*0160*/  SHF.R.U32.HI R8, RZ, 0x1, R0 ;  /* 0x00000001ff087819 */ /* 0x000fc80000011600 */
[----:B------:R-:W-:-:S13]  /*0170*/  ISETP.GE.U32.AND P1, PT, R6, R8, PT ;  /* 0x000000080600720c */ /* 0x000fda0003f26070 */
[----:B------:R-:W-:Y:S01]  /*0180*/  @!P1 LEA R2, R8, R5, 0x2 ;  /* 0x0000000508029211 */ /* 0x000fe200078e10ff */
[----:B------:R-:W-:Y:S05]  /*0190*/  @!P1 LDS R3, [R5] ;  /* 0x0000000005039984 */ /* 0x000fea0000000800 */
[----:B------:R-:W0:Y:S02]  /*01a0*/  @!P1 LDS R2, [R2] ;  /* 0x0000000002029984 */ /* 0x000e240000000800 */
[----:B0-----:R-:W-:-:S05]  /*01b0*/  @!P1 IMAD.IADD R4, R2, 0x1, R3 ;  /* 0x0000000102049824 */ /* 0x001fca00078e0203 */
[----:B------:R1:W-:Y:S01]  /*01c0*/  @!P1 STS [R5], R4 ;  /* 0x0000000405009388 */ /* 0x0003e20000000800 */
[----:B------:R-:W-:Y:S01]  /*01d0*/  BAR.SYNC.DEFER_BLOCKING 0x0 ;  /* 0x0000000000007b1d */ /* 0x000fe20000010000 */
[----:B------:R-:W-:Y:S02]  /*01e0*/  ISETP.GT.U32.AND P1, PT, R0, 0x3, PT ;  /* 0x000000030000780c */ /* 0x000fe40003f24070 */
[----:B------:R-:W-:-:S11]  /*01f0*/  MOV R0, R8 ;  /* 0x0000000800007202 */ /* 0x000fd60000000f00 */
[----:B-1----:R-:W-:Y:S05]  /*0200*/  @P1 BRA `(.L_x_1) ;  /* 0xfffffffc00d41947 */ /* 0x002fea000383ffff */
.L_x_0:
[----:B------:R-:W-:Y:S05]  /*0210*/  @P0 EXIT ;  /* 0x000000000000094d */ /* 0x000fea0003800000 */
[----:B------:R-:W1:Y:S01]  /*0220*/  S2UR UR5, SR_CgaCtaId ;  /* 0x00000000000579c3 */ /* 0x000e620000008800 */
[----:B------:R-:W-:-:S07]  /*0230*/  UMOV UR4, 0x400 ;  /* 0x0000040000047882 */ /* 0x000fce0000000000 */
[----:B------:R-:W2:Y:S01]  /*0240*/  LDC.64 R2, c[0x0][0x380] ;  /* 0x0000e000ff027b82 */ /* 0x000ea20000000a00 */
[----:B-1----:R-:W-:Y:S01]  /*0250*/  ULEA UR4, UR5, UR4, 0x18 ;  /* 0x0000000405047291 */ /* 0x002fe2000f8ec0ff */
[----:B--2---:R-:W-:-:S08]  /*0260*/  IMAD.WIDE.U32 R2, R7, 0x4, R2 ;  /* 0x0000000407027825 */ /* 0x004fd000078e0002 */
[----:B0-----:R-:W0:Y:S04]  /*0270*/  LDS R5, [UR4] ;  /* 0x00000004ff057984 */ /* 0x001e280008000800 */
[----:B0-----:R-:W-:Y:S01]  /*0280*/  STG.E desc[UR6][R2.64], R5 ;  /* 0x0000000502007986 */ /* 0x001fe2000c101906 */
[----:B------:R-:W-:Y:S05]  /*0290*/  EXIT ;  /* 0x000000000000794d */ /* 0x000fea0003800000 */
.L_x_2:
[----:B------:R-:W-:-:S00]  /*02a0*/  BRA `(.L_x_2) ;  /* 0xfffffffc00fc7947 */ /* 0x000fc0000383ffff */
[----:B------:R-:W-:-:S00]  /*02b0*/  NOP ;  /* 0x0000000000007918 */ /* 0x000fc00000000000 */
        /* <DEDUP_REMOVED lines=12> */
.L_x_3:


//--------------------- .nv.shared._Z20global_reduce_kernelPjS_j --------------------------
	.section	.nv.shared._Z20global_reduce_kernelPjS_j,"aw",@nobits
	.sectionflags	@""
	.align	16
	.zero		1024


//--------------------- .nv.shared.reserved.0     --------------------------
	.section	.nv.shared.reserved.0,"aw",@nobits
	.weak		__nv_reservedSMEM_offset_0_alias
	.size		__nv_reservedSMEM_offset_0_alias, 0, 64
	.other		__nv_reservedSMEM_offset_0_alias,@"STO_CUDA_RESERVED_SHARED STV_DEFAULT"
__nv_reservedSMEM_offset_0_alias:
	.zero		0
	.zero		64


//--------------------- .nv.constant0._Z20global_reduce_kernelPjS_j --------------------------
	.section	.nv.constant0._Z20global_reduce_kernelPjS_j,"a",@progbits
	.sectionflags	@""
	.align	4
.nv.constant0._Z20global_reduce_kernelPjS_j:
	.zero		916


//--------------------- SYMBOLS --------------------------

	.type		.nv.reservedSmem.offset0,@object
	.size		.nv.reservedSmem.offset0,0x4
	.type		.nv.reservedSmem.cap,@object
	.size		.nv.reservedSmem.cap,0x4
